	.headerflags	@"EF_CUDA_TEXMODE_UNIFIED EF_CUDA_64BIT_ADDRESS EF_CUDA_ACCELERATORS EF_CUDA_SM90 EF_CUDA_VIRTUAL_SM(EF_CUDA_SM90)"
	.elftype	@"ET_EXEC"


//--------------------- .nv.info                  --------------------------
	.section	.nv.info,"",@"SHT_CUDA_INFO"
	.align	4


	//----- nvinfo : EIATTR_REGCOUNT
	.align		4
        /*0000*/ 	.byte	0x04, 0x2f
        /*0002*/ 	.short	(.L_3 - .L_2)
	.align		4
.L_2:
        /*0004*/ 	.word	index@(triton_poi_fused__native_batch_norm_legit_no_training_silu_0)
        /*0008*/ 	.word	0x00000013


	//----- nvinfo : EIATTR_MIN_STACK_SIZE
	.align		4
.L_3:
        /*000c*/ 	.byte	0x04, 0x12
        /*000e*/ 	.short	(.L_5 - .L_4)
	.align		4
.L_4:
        /*0010*/ 	.word	index@(triton_poi_fused__native_batch_norm_legit_no_training_silu_0)
        /*0014*/ 	.word	0x00000000


	//----- nvinfo : EIATTR_FRAME_SIZE
	.align		4
.L_5:
        /*0018*/ 	.byte	0x04, 0x11
        /*001a*/ 	.short	(.L_7 - .L_6)
	.align		4
.L_6:
        /*001c*/ 	.word	index@(triton_poi_fused__native_batch_norm_legit_no_training_silu_0)
        /*0020*/ 	.word	0x00000000


	//----- nvinfo : EIATTR_MIN_STACK_SIZE
	.align		4
.L_7:
        /*0024*/ 	.byte	0x04, 0x12
        /*0026*/ 	.short	(.L_9 - .L_8)
	.align		4
.L_8:
        /*0028*/ 	.word	index@(triton_poi_fused__native_batch_norm_legit_no_training_silu_0)
        /*002c*/ 	.word	0x00000000
.L_9:


//--------------------- .nv.info.triton_poi_fused__native_batch_norm_legit_no_training_silu_0 --------------------------
	.section	.nv.info.triton_poi_fused__native_batch_norm_legit_no_training_silu_0,"",@"SHT_CUDA_INFO"
	.sectionflags	@""
	.align	4


	//----- nvinfo : EIATTR_CUDA_API_VERSION
	.align		4
        /*0000*/ 	.byte	0x04, 0x37
        /*0002*/ 	.short	(.L_11 - .L_10)
.L_10:
        /*0004*/ 	.word	0x0000007c


	//----- nvinfo : EIATTR_KPARAM_INFO
	.align		4
.L_11:
        /*0008*/ 	.byte	0x04, 0x17
        /*000a*/ 	.short	(.L_13 - .L_12)
.L_12:
        /*000c*/ 	.word	0x00000000
        /*0010*/ 	.short	0x0006
        /*0012*/ 	.short	0x0030
        /*0014*/ 	.byte	0x00, 0xf0, 0x11, 0x00


	//----- nvinfo : EIATTR_KPARAM_INFO
	.align		4
.L_13:
        /*0018*/ 	.byte	0x04, 0x17
        /*001a*/ 	.short	(.L_15 - .L_14)
.L_14:
        /*001c*/ 	.word	0x00000000
        /*0020*/ 	.short	0x0005
        /*0022*/ 	.short	0x0028
        /*0024*/ 	.byte	0x00, 0xf4, 0x21, 0x00


	//----- nvinfo : EIATTR_KPARAM_INFO
	.align		4
.L_15:
        /*0028*/ 	.byte	0x04, 0x17
        /*002a*/ 	.short	(.L_17 - .L_16)
.L_16:
        /*002c*/ 	.word	0x00000000
        /*0030*/ 	.short	0x0004
        /*0032*/ 	.short	0x0020
        /*0034*/ 	.byte	0x00, 0xf4, 0x21, 0x00


	//----- nvinfo : EIATTR_KPARAM_INFO
	.align		4
.L_17:
        /*0038*/ 	.byte	0x04, 0x17
        /*003a*/ 	.short	(.L_19 - .L_18)
.L_18:
        /*003c*/ 	.word	0x00000000
        /*0040*/ 	.short	0x0003
        /*0042*/ 	.short	0x0018
        /*0044*/ 	.byte	0x00, 0xf4, 0x21, 0x00


	//----- nvinfo : EIATTR_KPARAM_INFO
	.align		4
.L_19:
        /*0048*/ 	.byte	0x04, 0x17
        /*004a*/ 	.short	(.L_21 - .L_20)
.L_20:
        /*004c*/ 	.word	0x00000000
        /*0050*/ 	.short	0x0002
        /*0052*/ 	.short	0x0010
        /*0054*/ 	.byte	0x00, 0xf4, 0x21, 0x00


	//----- nvinfo : EIATTR_KPARAM_INFO
	.align		4
.L_21:
        /*0058*/ 	.byte	0x04, 0x17
        /*005a*/ 	.short	(.L_23 - .L_22)
.L_22:
        /*005c*/ 	.word	0x00000000
        /*0060*/ 	.short	0x0001
        /*0062*/ 	.short	0x0008
        /*0064*/ 	.byte	0x00, 0xf4, 0x21, 0x00


	//----- nvinfo : EIATTR_KPARAM_INFO
	.align		4
.L_23:
        /*0068*/ 	.byte	0x04, 0x17
        /*006a*/ 	.short	(.L_25 - .L_24)
.L_24:
        /*006c*/ 	.word	0x00000000
        /*0070*/ 	.short	0x0000
        /*0072*/ 	.short	0x0000
        /*0074*/ 	.byte	0x00, 0xf4, 0x21, 0x00


	//----- nvinfo : EIATTR_SPARSE_MMA_MASK
	.align		4
.L_25:
        /*0078*/ 	.byte	0x03, 0x50
        /*007a*/ 	.short	0x0000


	//----- nvinfo : EIATTR_MAXREG_COUNT
	.align		4
        /*007c*/ 	.byte	0x03, 0x1b
        /*007e*/ 	.short	0x00ff


	//----- nvinfo : EIATTR_EXIT_INSTR_OFFSETS
	.align		4
        /*0080*/ 	.byte	0x04, 0x1c
        /*0082*/ 	.short	(.L_27 - .L_26)


	//   ....[0]....
.L_26:
        /*0084*/ 	.word	0x000003d0


	//   ....[1]....
        /*0088*/ 	.word	0x000003f0


	//----- nvinfo : EIATTR_REQNTID
	.align		4
.L_27:
        /*008c*/ 	.byte	0x04, 0x10
        /*008e*/ 	.short	(.L_29 - .L_28)
.L_28:
        /*0090*/ 	.word	0x00000080
        /*0094*/ 	.word	0x00000001
        /*0098*/ 	.word	0x00000001


	//----- nvinfo : EIATTR_CBANK_PARAM_SIZE
	.align		4
.L_29:
        /*009c*/ 	.byte	0x03, 0x19
        /*009e*/ 	.short	0x0034


	//----- nvinfo : EIATTR_PARAM_CBANK
	.align		4
        /*00a0*/ 	.byte	0x04, 0x0a
        /*00a2*/ 	.short	(.L_31 - .L_30)
	.align		4
.L_30:
        /*00a4*/ 	.word	index@(.nv.constant0.triton_poi_fused__native_batch_norm_legit_no_training_silu_0)
        /*00a8*/ 	.short	0x0210
        /*00aa*/ 	.short	0x0034


	//----- nvinfo : EIATTR_SW_WAR
	.align		4
.L_31:
        /*00ac*/ 	.byte	0x04, 0x36
        /*00ae*/ 	.short	(.L_33 - .L_32)
.L_32:
        /*00b0*/ 	.word	0x00000008
.L_33:


//--------------------- .nv.callgraph             --------------------------
	.section	.nv.callgraph,"",@"SHT_CUDA_CALLGRAPH"
	.align	4
	.sectionentsize	8
	.align		4
        /*0000*/ 	.word	0x00000000
	.align		4
        /*0004*/ 	.word	0xffffffff
	.align		4
        /*0008*/ 	.word	0x00000000
	.align		4
        /*000c*/ 	.word	0xfffffffe
	.align		4
        /*0010*/ 	.word	0x00000000
	.align		4
        /*0014*/ 	.word	0xfffffffd
	.align		4
        /*0018*/ 	.word	0x00000000
	.align		4
        /*001c*/ 	.word	0xfffffffc


//--------------------- .nv.constant4             --------------------------
	.section	.nv.constant4,"a",@progbits
	.align	8
	.align		8
.nv.constant4:
        /*0000*/ 	.dword	_$_str
	.align		8
        /*0008*/ 	.dword	_$_str_$_2


//--------------------- .text.triton_poi_fused__native_batch_norm_legit_no_training_silu_0 --------------------------
	.section	.text.triton_poi_fused__native_batch_norm_legit_no_training_silu_0,"ax",@progbits
	.align	128
        .global         triton_poi_fused__native_batch_norm_legit_no_training_silu_0
        .type           triton_poi_fused__native_batch_norm_legit_no_training_silu_0,@function
        .size           triton_poi_fused__native_batch_norm_legit_no_training_silu_0,(.L_x_1 - triton_poi_fused__native_batch_norm_legit_no_training_silu_0)
        .other          triton_poi_fused__native_batch_norm_legit_no_training_silu_0,@"STO_CUDA_ENTRY STV_DEFAULT"
triton_poi_fused__native_batch_norm_legit_no_training_silu_0:
.text.triton_poi_fused__native_batch_norm_legit_no_training_silu_0:
[----:B------:R-:W0:Y:S01]  /*0000*/  LDC R1, c[0x0][0x28] ;  /* 0x00000a00ff017b82 */ /* 0x000e220000000800 */
[----:B------:R-:W1:Y:S07]  /*0010*/  S2R R0, SR_TID.X ;  /* 0x0000000000007919 */ /* 0x000e6e0000002100 */
[----:B------:R-:W2:Y:S01]  /*0020*/  LDC.64 R6, c[0x0][0x228] ;  /* 0x00008a00ff067b82 */ /* 0x000ea20000000a00 */
[----:B------:R-:W-:Y:S01]  /*0030*/  CS2R R14, SRZ ;  /* 0x00000000000e7805 */ /* 0x000fe2000001ff00 */
[----:B------:R-:W-:Y:S01]  /*0040*/  ULDC.64 UR4, c[0x0][0x208] ;  /* 0x0000820000047ab9 */ /* 0x000fe20000000a00 */
[----:B------:R-:W3:Y:S05]  /*0050*/  S2R R3, SR_CTAID.X ;  /* 0x0000000000037919 */ /* 0x000eea0000002500 */
[----:B------:R-:W4:Y:S08]  /*0060*/  LDC.64 R4, c[0x0][0x220] ;  /* 0x00008800ff047b82 */ /* 0x000f300000000a00 */
[----:B------:R-:W5:Y:S08]  /*0070*/  LDC.64 R8, c[0x0][0x230] ;  /* 0x00008c00ff087b82 */ /* 0x000f700000000a00 */
[----:B------:R-:W5:Y:S01]  /*0080*/  LDC.64 R10, c[0x0][0x238] ;  /* 0x00008e00ff0a7b82 */ /* 0x000f620000000a00 */
[----:B-1----:R-:W-:-:S02]  /*0090*/  LOP3.LUT R0, R0, 0x7f, RZ, 0xc0, !PT ;  /* 0x0000007f00007812 */ /* 0x002fc400078ec0ff */
[----:B---3--:R-:W-:Y:S02]  /*00a0*/  SHF.R.S32.HI R2, RZ, 0x18, R3 ;  /* 0x00000018ff027819 */ /* 0x008fe40000011403 */
[----:B------:R-:W-:Y:S02]  /*00b0*/  LEA R0, R3, R0, 0x7 ;  /* 0x0000000003007211 */ /* 0x000fe400078e38ff */
[----:B------:R-:W-:Y:S02]  /*00c0*/  SGXT R3, R2, 0x1 ;  /* 0x000000010203781a */ /* 0x000fe40000000200 */
[----:B------:R-:W-:Y:S02]  /*00d0*/  ISETP.GE.AND P0, PT, R0, 0x100, PT ;  /* 0x000001000000780c */ /* 0x000fe40003f06270 */
[----:B------:R-:W-:-:S04]  /*00e0*/  LEA.HI R3, R3, R0, RZ, 0x4 ;  /* 0x0000000003037211 */ /* 0x000fc800078f20ff */
[----:B------:R-:W-:-:S04]  /*00f0*/  SHF.R.S32.HI R3, RZ, 0x4, R3 ;  /* 0x00000004ff037819 */ /* 0x000fc80000011403 */
[----:B------:R-:W-:-:S04]  /*0100*/  LEA.HI R2, R3, R3, RZ, 0x2 ;  /* 0x0000000303027211 */ /* 0x000fc800078f10ff */
[----:B------:R-:W-:-:S04]  /*0110*/  LOP3.LUT R2, R2, 0xfffffffc, RZ, 0xc0, !PT ;  /* 0xfffffffc02027812 */ /* 0x000fc800078ec0ff */
[----:B------:R-:W-:Y:S02]  /*0120*/  IADD3 R13, R3, -R2, RZ ;  /* 0x80000002030d7210 */ /* 0x000fe40007ffe0ff */
[----:B------:R-:W1:Y:S03]  /*0130*/  LDC.64 R2, c[0x0][0x218] ;  /* 0x00008600ff027b82 */ /* 0x000e660000000a00 */
[----:B--2---:R-:W-:-:S05]  /*0140*/  IMAD.WIDE R6, R13, 0x4, R6 ;  /* 0x000000040d067825 */ /* 0x004fca00078e0206 */
[----:B------:R5:W2:Y:S01]  /*0150*/  @!P0 LDG.E.EL R14, desc[UR4][R6.64] ;  /* 0x00000004060e8981 */ /* 0x000aa2000c2e1900 */
[----:B------:R-:W-:Y:S01]  /*0160*/  HFMA2.MMA R12, -RZ, RZ, 0, 0 ;  /* 0x00000000ff0c7435 */ /* 0x000fe200000001ff */
[----:B----4-:R-:W-:-:S05]  /*0170*/  IMAD.WIDE R4, R13, 0x4, R4 ;  /* 0x000000040d047825 */ /* 0x010fca00078e0204 */
[----:B------:R-:W3:Y:S01]  /*0180*/  @!P0 LDG.E.EL R15, desc[UR4][R4.64] ;  /* 0x00000004040f8981 */ /* 0x000ee2000c2e1900 */
[----:B-----5:R-:W-:-:S04]  /*0190*/  IMAD.WIDE R6, R13, 0x4, R8 ;  /* 0x000000040d067825 */ /* 0x020fc800078e0208 */
[----:B-1----:R-:W-:-:S04]  /*01a0*/  IMAD.WIDE R2, R0, 0x4, R2 ;  /* 0x0000000400027825 */ /* 0x002fc800078e0202 */
[----:B0-----:R-:W-:Y:S01]  /*01b0*/  IMAD.WIDE R8, R13, 0x4, R10 ;  /* 0x000000040d087825 */ /* 0x001fe200078e020a */
[----:B------:R0:W3:Y:S01]  /*01c0*/  @!P0 LDG.E R12, desc[UR4][R2.64] ;  /* 0x00000004020c8981 */ /* 0x0000e2000c1e1900 */
[----:B------:R-:W-:-:S06]  /*01d0*/  CS2R R10, SRZ ;  /* 0x00000000000a7805 */ /* 0x000fcc000001ff00 */
[----:B------:R-:W4:Y:S04]  /*01e0*/  @!P0 LDG.E.EL R10, desc[UR4][R6.64] ;  /* 0x00000004060a8981 */ /* 0x000f28000c2e1900 */
[----:B------:R-:W4:Y:S01]  /*01f0*/  @!P0 LDG.E.EL R11, desc[UR4][R8.64] ;  /* 0x00000004080b8981 */ /* 0x000f22000c2e1900 */
[----:B------:R-:W-:Y:S01]  /*0200*/  MOV R16, 0x3e800000 ;  /* 0x3e80000000107802 */ /* 0x000fe20000000f00 */
[----:B--2---:R-:W-:-:S04]  /*0210*/  FADD R14, R14, 0.0010000000474974513054 ;  /* 0x3a83126f0e0e7421 */ /* 0x004fc80000000000 */
[----:B------:R-:W1:Y:S02]  /*0220*/  MUFU.SQRT R13, R14 ;  /* 0x0000000e000d7308 */ /* 0x000e640000002000 */
[C---:B-1----:R-:W-:Y:S02]  /*0230*/  FSETP.GT.AND P1, PT, R13.reuse, 8.50705917302346158658e+37, PT ;  /* 0x7e8000000d00780b */ /* 0x042fe40003f24000 */
[----:B------:R-:W-:-:S11]  /*0240*/  FSETP.GEU.AND P2, PT, R13, 1.175494350822287508e-38, PT ;  /* 0x008000000d00780b */ /* 0x000fd60003f4e000 */
[----:B------:R-:W-:-:S04]  /*0250*/  @P1 FMUL R13, R13, 0.25 ;  /* 0x3e8000000d0d1820 */ /* 0x000fc80000400000 */
[----:B------:R-:W-:-:S06]  /*0260*/  @!P2 FMUL R13, R13, 16777216 ;  /* 0x4b8000000d0da820 */ /* 0x000fcc0000400000 */
[----:B------:R-:W1:Y:S01]  /*0270*/  MUFU.RCP R13, R13 ;  /* 0x0000000d000d7308 */ /* 0x000e620000001000 */
[----:B0-----:R-:W-:Y:S01]  /*0280*/  FSEL R2, R16, 1, P1 ;  /* 0x3f80000010027808 */ /* 0x001fe20000800000 */
[----:B---3--:R-:W-:-:S04]  /*0290*/  FADD R12, -R15, R12 ;  /* 0x0000000c0f0c7221 */ /* 0x008fc80000000100 */
[----:B------:R-:W-:-:S04]  /*02a0*/  @!P2 FMUL R2, R2, 16777216 ;  /* 0x4b8000000202a820 */ /* 0x000fc80000400000 */
[----:B-1----:R-:W-:-:S04]  /*02b0*/  FMUL R3, R13, R2 ;  /* 0x000000020d037220 */ /* 0x002fc80000400000 */
[----:B------:R-:W-:-:S04]  /*02c0*/  FMUL R12, R12, R3 ;  /* 0x000000030c0c7220 */ /* 0x000fc80000400000 */
[----:B----4-:R-:W-:-:S04]  /*02d0*/  FFMA R10, R12, R10, R11 ;  /* 0x0000000a0c0a7223 */ /* 0x010fc8000000000b */
[----:B------:R-:W-:-:S04]  /*02e0*/  FADD R2, RZ, -R10 ;  /* 0x8000000aff027221 */ /* 0x000fc80000000000 */
[----:B------:R-:W-:-:S05]  /*02f0*/  FMUL R4, R2, 1.4426950216293334961 ;  /* 0x3fb8aa3b02047820 */ /* 0x000fca0000400000 */
[----:B------:R-:W-:-:S13]  /*0300*/  FSETP.GEU.AND P1, PT, R4, -126, PT ;  /* 0xc2fc00000400780b */ /* 0x000fda0003f2e000 */
[----:B------:R-:W-:-:S04]  /*0310*/  @!P1 FMUL R4, R4, 0.5 ;  /* 0x3f00000004049820 */ /* 0x000fc80000400000 */
[----:B------:R-:W0:Y:S02]  /*0320*/  MUFU.EX2 R2, R4 ;  /* 0x0000000400027308 */ /* 0x000e240000000800 */
[----:B0-----:R-:W-:-:S04]  /*0330*/  @!P1 FMUL R2, R2, R2 ;  /* 0x0000000202029220 */ /* 0x001fc80000400000 */
[----:B------:R-:W-:Y:S02]  /*0340*/  FADD R5, R2, 1 ;  /* 0x3f80000002057421 */ /* 0x000fe40000000000 */
[----:B------:R-:W0:Y:S03]  /*0350*/  LDC.64 R2, c[0x0][0x210] ;  /* 0x00008400ff027b82 */ /* 0x000e260000000a00 */
[----:B------:R-:W-:-:S13]  /*0360*/  FSETP.GT.AND P1, PT, R5, 8.50705917302346158658e+37, PT ;  /* 0x7e8000000500780b */ /* 0x000fda0003f24000 */
[----:B------:R-:W-:-:S06]  /*0370*/  @P1 FMUL R5, R5, 0.25 ;  /* 0x3e80000005051820 */ /* 0x000fcc0000400000 */
[----:B------:R-:W1:Y:S01]  /*0380*/  MUFU.RCP R5, R5 ;  /* 0x0000000500057308 */ /* 0x000e620000001000 */
[----:B------:R-:W-:Y:S01]  /*0390*/  FSEL R6, R16, 1, P1 ;  /* 0x3f80000010067808 */ /* 0x000fe20000800000 */
[----:B0-----:R-:W-:-:S04]  /*03a0*/  IMAD.WIDE R2, R0, 0x4, R2 ;  /* 0x0000000400027825 */ /* 0x001fc800078e0202 */
[----:B-1----:R-:W-:-:S04]  /*03b0*/  FMUL R7, R5, R6 ;  /* 0x0000000605077220 */ /* 0x002fc80000400000 */
[----:B------:R-:W-:Y:S01]  /*03c0*/  FMUL R7, R10, R7 ;  /* 0x000000070a077220 */ /* 0x000fe20000400000 */
[----:B------:R-:W-:Y:S06]  /*03d0*/  @P0 EXIT ;  /* 0x000000000000094d */ /* 0x000fec0003800000 */
[----:B------:R-:W-:Y:S01]  /*03e0*/  STG.E desc[UR4][R2.64], R7 ;  /* 0x0000000702007986 */ /* 0x000fe2000c101904 */
[----:B------:R-:W-:Y:S05]  /*03f0*/  EXIT ;  /* 0x000000000000794d */ /* 0x000fea0003800000 */
.L_x_0:
[----:B------:R-:W-:-:S00]  /*0400*/  BRA `(.L_x_0) ;  /* 0xfffffffc00fc7947 */ /* 0x000fc0000383ffff */
[----:B------:R-:W-:-:S00]  /*0410*/  NOP ;  /* 0x0000000000007918 */ /* 0x000fc00000000000 */
        /* <DEDUP_REMOVED lines=14> */
.L_x_1:


//--------------------- .nv.global.init           --------------------------
	.section	.nv.global.init,"aw",@progbits
.nv.global.init:
	.type		_$_str,@object
	.size		_$_str,(_$_str_$_2 - _$_str)
_$_str:
        /*0000*/ 	.byte	0x5f, 0x5f, 0x43, 0x55, 0x44, 0x41, 0x5f, 0x46, 0x54, 0x5a, 0x00
	.type		_$_str_$_2,@object
	.size		_$_str_$_2,(.L_1 - _$_str_$_2)
_$_str_$_2:
        /*000b*/ 	.byte	0x5f, 0x5f, 0x43, 0x55, 0x44, 0x41, 0x5f, 0x50, 0x52, 0x45, 0x43, 0x5f, 0x53, 0x51, 0x52, 0x54
        /*001b*/ 	.byte	0x00
.L_1:


//--------------------- .nv.constant0.triton_poi_fused__native_batch_norm_legit_no_training_silu_0 --------------------------
	.section	.nv.constant0.triton_poi_fused__native_batch_norm_legit_no_training_silu_0,"a",@progbits
	.sectionflags	@""
	.align	4
.nv.constant0.triton_poi_fused__native_batch_norm_legit_no_training_silu_0:
	.zero		580
